//
// Generated by NVIDIA NVVM Compiler
//
// Compiler Build ID: CL-36424714
// Cuda compilation tools, release 13.0, V13.0.88
// Based on NVVM 20.0.0
//

.version 9.0
.target sm_100
.address_size 64

	// .globl	_Z12matmul_naivePKfS0_Pfiii

.visible .entry _Z12matmul_naivePKfS0_Pfiii(
	.param .u64 .ptr .align 1 _Z12matmul_naivePKfS0_Pfiii_param_0,
	.param .u64 .ptr .align 1 _Z12matmul_naivePKfS0_Pfiii_param_1,
	.param .u64 .ptr .align 1 _Z12matmul_naivePKfS0_Pfiii_param_2,
	.param .u32 _Z12matmul_naivePKfS0_Pfiii_param_3,
	.param .u32 _Z12matmul_naivePKfS0_Pfiii_param_4,
	.param .u32 _Z12matmul_naivePKfS0_Pfiii_param_5
)
{
	.reg .pred 	%p<13>;
	.reg .b32 	%r<41>;
	.reg .b32 	%f<68>;
	.reg .b64 	%rd<53>;

	ld.param.u64 	%rd7, [_Z12matmul_naivePKfS0_Pfiii_param_0];
	ld.param.u64 	%rd8, [_Z12matmul_naivePKfS0_Pfiii_param_1];
	ld.param.u64 	%rd6, [_Z12matmul_naivePKfS0_Pfiii_param_2];
	ld.param.u32 	%r20, [_Z12matmul_naivePKfS0_Pfiii_param_3];
	ld.param.u32 	%r18, [_Z12matmul_naivePKfS0_Pfiii_param_4];
	ld.param.u32 	%r19, [_Z12matmul_naivePKfS0_Pfiii_param_5];
	cvta.to.global.u64 	%rd1, %rd8;
	cvta.to.global.u64 	%rd2, %rd7;
	mov.u32 	%r21, %ctaid.y;
	mov.u32 	%r22, %ntid.y;
	mov.u32 	%r23, %tid.y;
	mad.lo.s32 	%r1, %r21, %r22, %r23;
	mov.u32 	%r24, %ctaid.x;
	mov.u32 	%r25, %ntid.x;
	mov.u32 	%r26, %tid.x;
	mad.lo.s32 	%r2, %r24, %r25, %r26;
	setp.ge.s32 	%p1, %r1, %r20;
	setp.ge.s32 	%p2, %r2, %r19;
	or.pred  	%p3, %p1, %p2;
	@%p3 bra 	$L__BB0_14;
	setp.lt.s32 	%p4, %r18, 1;
	mov.f32 	%f67, 0f00000000;
	@%p4 bra 	$L__BB0_13;
	mul.lo.s32 	%r3, %r18, %r1;
	and.b32  	%r4, %r18, 7;
	setp.lt.u32 	%p5, %r18, 8;
	mov.f32 	%f67, 0f00000000;
	mov.b32 	%r39, 0;
	@%p5 bra 	$L__BB0_5;
	and.b32  	%r39, %r18, 2147483640;
	neg.s32 	%r37, %r39;
	shl.b32 	%r7, %r19, 3;
	mul.wide.u32 	%rd9, %r3, 4;
	add.s64 	%rd10, %rd9, %rd2;
	add.s64 	%rd52, %rd10, 16;
	mov.f32 	%f67, 0f00000000;
	mul.wide.s32 	%rd13, %r19, 4;
	mov.u32 	%r36, %r2;
$L__BB0_4:
	.pragma "nounroll";
	ld.global.nc.f32 	%f17, [%rd52+-16];
	mul.wide.s32 	%rd11, %r36, 4;
	add.s64 	%rd12, %rd1, %rd11;
	ld.global.nc.f32 	%f18, [%rd12];
	fma.rn.f32 	%f19, %f17, %f18, %f67;
	ld.global.nc.f32 	%f20, [%rd52+-12];
	add.s64 	%rd14, %rd12, %rd13;
	ld.global.nc.f32 	%f21, [%rd14];
	fma.rn.f32 	%f22, %f20, %f21, %f19;
	ld.global.nc.f32 	%f23, [%rd52+-8];
	add.s64 	%rd15, %rd14, %rd13;
	ld.global.nc.f32 	%f24, [%rd15];
	fma.rn.f32 	%f25, %f23, %f24, %f22;
	ld.global.nc.f32 	%f26, [%rd52+-4];
	add.s64 	%rd16, %rd15, %rd13;
	ld.global.nc.f32 	%f27, [%rd16];
	fma.rn.f32 	%f28, %f26, %f27, %f25;
	ld.global.nc.f32 	%f29, [%rd52];
	add.s64 	%rd17, %rd16, %rd13;
	ld.global.nc.f32 	%f30, [%rd17];
	fma.rn.f32 	%f31, %f29, %f30, %f28;
	ld.global.nc.f32 	%f32, [%rd52+4];
	add.s64 	%rd18, %rd17, %rd13;
	ld.global.nc.f32 	%f33, [%rd18];
	fma.rn.f32 	%f34, %f32, %f33, %f31;
	ld.global.nc.f32 	%f35, [%rd52+8];
	add.s64 	%rd19, %rd18, %rd13;
	ld.global.nc.f32 	%f36, [%rd19];
	fma.rn.f32 	%f37, %f35, %f36, %f34;
	ld.global.nc.f32 	%f38, [%rd52+12];
	add.s64 	%rd20, %rd19, %rd13;
	ld.global.nc.f32 	%f39, [%rd20];
	fma.rn.f32 	%f67, %f38, %f39, %f37;
	add.s32 	%r37, %r37, 8;
	add.s32 	%r36, %r36, %r7;
	add.s64 	%rd52, %rd52, 32;
	setp.ne.s32 	%p6, %r37, 0;
	@%p6 bra 	$L__BB0_4;
$L__BB0_5:
	setp.eq.s32 	%p7, %r4, 0;
	@%p7 bra 	$L__BB0_13;
	and.b32  	%r13, %r18, 3;
	setp.lt.u32 	%p8, %r4, 4;
	@%p8 bra 	$L__BB0_8;
	add.s32 	%r28, %r39, %r3;
	mul.wide.u32 	%rd21, %r28, 4;
	add.s64 	%rd22, %rd2, %rd21;
	ld.global.nc.f32 	%f41, [%rd22];
	mad.lo.s32 	%r29, %r39, %r19, %r2;
	mul.wide.s32 	%rd23, %r29, 4;
	add.s64 	%rd24, %rd1, %rd23;
	ld.global.nc.f32 	%f42, [%rd24];
	fma.rn.f32 	%f43, %f41, %f42, %f67;
	cvt.u64.u32 	%rd25, %r3;
	cvt.u64.u32 	%rd26, %r39;
	add.s64 	%rd27, %rd26, %rd25;
	shl.b64 	%rd28, %rd27, 2;
	add.s64 	%rd29, %rd2, %rd28;
	ld.global.nc.f32 	%f44, [%rd29+4];
	mul.wide.s32 	%rd30, %r19, 4;
	add.s64 	%rd31, %rd24, %rd30;
	ld.global.nc.f32 	%f45, [%rd31];
	fma.rn.f32 	%f46, %f44, %f45, %f43;
	ld.global.nc.f32 	%f47, [%rd29+8];
	add.s64 	%rd32, %rd31, %rd30;
	ld.global.nc.f32 	%f48, [%rd32];
	fma.rn.f32 	%f49, %f47, %f48, %f46;
	ld.global.nc.f32 	%f50, [%rd29+12];
	add.s64 	%rd33, %rd32, %rd30;
	ld.global.nc.f32 	%f51, [%rd33];
	fma.rn.f32 	%f67, %f50, %f51, %f49;
	add.s32 	%r39, %r39, 4;
$L__BB0_8:
	setp.eq.s32 	%p9, %r13, 0;
	@%p9 bra 	$L__BB0_13;
	setp.eq.s32 	%p10, %r13, 1;
	@%p10 bra 	$L__BB0_11;
	add.s32 	%r30, %r39, %r3;
	mul.wide.u32 	%rd34, %r30, 4;
	add.s64 	%rd35, %rd2, %rd34;
	ld.global.nc.f32 	%f53, [%rd35];
	mad.lo.s32 	%r31, %r39, %r19, %r2;
	mul.wide.s32 	%rd36, %r31, 4;
	add.s64 	%rd37, %rd1, %rd36;
	ld.global.nc.f32 	%f54, [%rd37];
	fma.rn.f32 	%f55, %f53, %f54, %f67;
	cvt.u64.u32 	%rd38, %r3;
	cvt.u64.u32 	%rd39, %r39;
	add.s64 	%rd40, %rd39, %rd38;
	shl.b64 	%rd41, %rd40, 2;
	add.s64 	%rd42, %rd2, %rd41;
	ld.global.nc.f32 	%f56, [%rd42+4];
	mul.wide.s32 	%rd43, %r19, 4;
	add.s64 	%rd44, %rd37, %rd43;
	ld.global.nc.f32 	%f57, [%rd44];
	fma.rn.f32 	%f67, %f56, %f57, %f55;
	add.s32 	%r39, %r39, 2;
$L__BB0_11:
	and.b32  	%r32, %r18, 1;
	setp.eq.b32 	%p11, %r32, 1;
	not.pred 	%p12, %p11;
	@%p12 bra 	$L__BB0_13;
	add.s32 	%r33, %r39, %r3;
	mul.wide.u32 	%rd45, %r33, 4;
	add.s64 	%rd46, %rd2, %rd45;
	ld.global.nc.f32 	%f58, [%rd46];
	mad.lo.s32 	%r34, %r39, %r19, %r2;
	mul.wide.s32 	%rd47, %r34, 4;
	add.s64 	%rd48, %rd1, %rd47;
	ld.global.nc.f32 	%f59, [%rd48];
	fma.rn.f32 	%f67, %f58, %f59, %f67;
$L__BB0_13:
	mad.lo.s32 	%r35, %r19, %r1, %r2;
	cvta.to.global.u64 	%rd49, %rd6;
	mul.wide.s32 	%rd50, %r35, 4;
	add.s64 	%rd51, %rd49, %rd50;
	st.global.f32 	[%rd51], %f67;
$L__BB0_14:
	ret;

}


// ===== COMPILED SASS (sm_100) =====

	.target	sm_100

	.elftype	@"ET_EXEC"


//--------------------- .note.nv.tkinfo           --------------------------
	.section	.note.nv.tkinfo,"",@"SHT_NOTE"
	.sectionflags	@"SHF_NOTE_NV_TKINFO"
	.tkinfo
        /*0018*/ 	.word	0x00000002
        /*0030*/ 	.string	""
        /*0030*/ 	.string	"ptxas"
        /*0030*/ 	.string	"Cuda compilation tools, release 13.0, V13.0.88"
        /*0030*/ 	.string	"Build cuda_13.0.r13.0/compiler.36424714_0"
        /*0030*/ 	.string	"-arch sm_100 -m 64 "



//--------------------- .note.nv.cuinfo           --------------------------
	.section	.note.nv.cuinfo,"",@"SHT_NOTE"
	.sectionflags	@"SHF_NOTE_NV_CUINFO"
        /*0018*/ 	.short	0x0002
        /*001a*/ 	.short	0x0064
        /*001c*/ 	.short	0x0082
	.zero		2


//--------------------- .nv.info                  --------------------------
	.section	.nv.info,"",@"SHT_CUDA_INFO"
	.align	4


	//----- nvinfo : EIATTR_REGCOUNT
	.align		4
        /*0000*/ 	.byte	0x04, 0x2f
        /*0002*/ 	.short	(.L_1 - .L_0)
	.align		4
.L_0:
        /*0004*/ 	.word	index@(_Z12matmul_naivePKfS0_Pfiii)
        /*0008*/ 	.word	0x00000020


	//----- nvinfo : EIATTR_FRAME_SIZE
	.align		4
.L_1:
        /*000c*/ 	.byte	0x04, 0x11
        /*000e*/ 	.short	(.L_3 - .L_2)
	.align		4
.L_2:
        /*0010*/ 	.word	index@(_Z12matmul_naivePKfS0_Pfiii)
        /*0014*/ 	.word	0x00000000


	//----- nvinfo : EIATTR_MIN_STACK_SIZE
	.align		4
.L_3:
        /*0018*/ 	.byte	0x04, 0x12
        /*001a*/ 	.short	(.L_5 - .L_4)
	.align		4
.L_4:
        /*001c*/ 	.word	index@(_Z12matmul_naivePKfS0_Pfiii)
        /*0020*/ 	.word	0x00000000
.L_5:


//--------------------- .nv.compat                --------------------------
	.section	.nv.compat,"",@"SHT_CUDA_COMPAT_INFO"
	.align	4
        /*0000*/ 	.byte	0x02, 0x09, 0x00, 0x00, 0x02, 0x02, 0x01, 0x00, 0x02, 0x05, 0x05, 0x00, 0x03, 0x07, 0x01, 0x01
        /*0010*/ 	.byte	0x02, 0x03, 0x00, 0x00, 0x02, 0x06, 0x01, 0x00, 0x04, 0x0b, 0x08, 0x00, 0x09, 0x00, 0x00, 0x00
        /*0020*/ 	.byte	0x00, 0x00, 0x00, 0x00


//--------------------- .nv.info._Z12matmul_naivePKfS0_Pfiii --------------------------
	.section	.nv.info._Z12matmul_naivePKfS0_Pfiii,"",@"SHT_CUDA_INFO"
	.sectionflags	@""
	.align	4


	//----- nvinfo : EIATTR_CUDA_API_VERSION
	.align		4
        /*0000*/ 	.byte	0x04, 0x37
        /*0002*/ 	.short	(.L_7 - .L_6)
.L_6:
        /*0004*/ 	.word	0x00000082


	//----- nvinfo : EIATTR_KPARAM_INFO
	.align		4
.L_7:
        /*0008*/ 	.byte	0x04, 0x17
        /*000a*/ 	.short	(.L_9 - .L_8)
.L_8:
        /*000c*/ 	.word	0x00000000
        /*0010*/ 	.short	0x0005
        /*0012*/ 	.short	0x0020
        /*0014*/ 	.byte	0x00, 0xf0, 0x11, 0x00


	//----- nvinfo : EIATTR_KPARAM_INFO
	.align		4
.L_9:
        /*0018*/ 	.byte	0x04, 0x17
        /*001a*/ 	.short	(.L_11 - .L_10)
.L_10:
        /*001c*/ 	.word	0x00000000
        /*0020*/ 	.short	0x0004
        /*0022*/ 	.short	0x001c
        /*0024*/ 	.byte	0x00, 0xf0, 0x11, 0x00


	//----- nvinfo : EIATTR_KPARAM_INFO
	.align		4
.L_11:
        /*0028*/ 	.byte	0x04, 0x17
        /*002a*/ 	.short	(.L_13 - .L_12)
.L_12:
        /*002c*/ 	.word	0x00000000
        /*0030*/ 	.short	0x0003
        /*0032*/ 	.short	0x0018
        /*0034*/ 	.byte	0x00, 0xf0, 0x11, 0x00


	//----- nvinfo : EIATTR_KPARAM_INFO
	.align		4
.L_13:
        /*0038*/ 	.byte	0x04, 0x17
        /*003a*/ 	.short	(.L_15 - .L_14)
.L_14:
        /*003c*/ 	.word	0x00000000
        /*0040*/ 	.short	0x0002
        /*0042*/ 	.short	0x0010
        /*0044*/ 	.byte	0x00, 0xf5, 0x21, 0x00


	//----- nvinfo : EIATTR_KPARAM_INFO
	.align		4
.L_15:
        /*0048*/ 	.byte	0x04, 0x17
        /*004a*/ 	.short	(.L_17 - .L_16)
.L_16:
        /*004c*/ 	.word	0x00000000
        /*0050*/ 	.short	0x0001
        /*0052*/ 	.short	0x0008
        /*0054*/ 	.byte	0x00, 0xf5, 0x21, 0x00


	//----- nvinfo : EIATTR_KPARAM_INFO
	.align		4
.L_17:
        /*0058*/ 	.byte	0x04, 0x17
        /*005a*/ 	.short	(.L_19 - .L_18)
.L_18:
        /*005c*/ 	.word	0x00000000
        /*0060*/ 	.short	0x0000
        /*0062*/ 	.short	0x0000
        /*0064*/ 	.byte	0x00, 0xf5, 0x21, 0x00


	//----- nvinfo : EIATTR_SPARSE_MMA_MASK
	.align		4
.L_19:
        /*0068*/ 	.byte	0x03, 0x50
        /*006a*/ 	.short	0x0000


	//----- nvinfo : EIATTR_MAXREG_COUNT
	.align		4
        /*006c*/ 	.byte	0x03, 0x1b
        /*006e*/ 	.short	0x00ff


	//----- nvinfo : EIATTR_MERCURY_ISA_VERSION
	.align		4
        /*0070*/ 	.byte	0x03, 0x5f
        /*0072*/ 	.short	0x0101


	//----- nvinfo : EIATTR_VRC_CTA_INIT_COUNT
	.align		4
        /*0074*/ 	.byte	0x02, 0x4a
	.zero		1
	.zero		1


	//----- nvinfo : EIATTR_EXIT_INSTR_OFFSETS
	.align		4
        /*0078*/ 	.byte	0x04, 0x1c
        /*007a*/ 	.short	(.L_21 - .L_20)


	//   ....[0]....
.L_20:
        /*007c*/ 	.word	0x000000d0


	//   ....[1]....
        /*0080*/ 	.word	0x000008f0


	//----- nvinfo : EIATTR_CBANK_PARAM_SIZE
	.align		4
.L_21:
        /*0084*/ 	.byte	0x03, 0x19
        /*0086*/ 	.short	0x0024


	//----- nvinfo : EIATTR_PARAM_CBANK
	.align		4
        /*0088*/ 	.byte	0x04, 0x0a
        /*008a*/ 	.short	(.L_23 - .L_22)
	.align		4
.L_22:
        /*008c*/ 	.word	index@(.nv.constant0._Z12matmul_naivePKfS0_Pfiii)
        /*0090*/ 	.short	0x0380
        /*0092*/ 	.short	0x0024


	//----- nvinfo : EIATTR_SW_WAR
	.align		4
.L_23:
        /*0094*/ 	.byte	0x04, 0x36
        /*0096*/ 	.short	(.L_25 - .L_24)
.L_24:
        /*0098*/ 	.word	0x00000008
.L_25:


//--------------------- .nv.callgraph             --------------------------
	.section	.nv.callgraph,"",@"SHT_CUDA_CALLGRAPH"
	.align	4
	.sectionentsize	8
	.align		4
        /*0000*/ 	.word	0x00000000
	.align		4
        /*0004*/ 	.word	0xffffffff
	.align		4
        /*0008*/ 	.word	0x00000000
	.align		4
        /*000c*/ 	.word	0xfffffffe
	.align		4
        /*0010*/ 	.word	0x00000000
	.align		4
        /*0014*/ 	.word	0xfffffffd
	.align		4
        /*0018*/ 	.word	0x00000000
	.align		4
        /*001c*/ 	.word	0xfffffffc


//--------------------- .text._Z12matmul_naivePKfS0_Pfiii --------------------------
	.section	.text._Z12matmul_naivePKfS0_Pfiii,"ax",@progbits
	.align	128
        .global         _Z12matmul_naivePKfS0_Pfiii
        .type           _Z12matmul_naivePKfS0_Pfiii,@function
        .size           _Z12matmul_naivePKfS0_Pfiii,(.L_x_5 - _Z12matmul_naivePKfS0_Pfiii)
        .other          _Z12matmul_naivePKfS0_Pfiii,@"STO_CUDA_ENTRY STV_DEFAULT"
_Z12matmul_naivePKfS0_Pfiii:
.text._Z12matmul_naivePKfS0_Pfiii:
[----:B------:R-:W-:Y:S01]  /*0000*/  LDC R1, c[0x0][0x37c] ;  /* 0x0000df00ff017b82 */ /* 0x000fe20000000800 */
[----:B------:R-:W0:Y:S07]  /*0010*/  S2R R5, SR_TID.X ;  /* 0x0000000000057919 */ /* 0x000e2e0000002100 */
[----:B------:R-:W1:Y:S01]  /*0020*/  LDC R16, c[0x0][0x364] ;  /* 0x0000d900ff107b82 */ /* 0x000e620000000800 */
[----:B------:R-:W2:Y:S01]  /*0030*/  LDCU UR6, c[0x0][0x398] ;  /* 0x00007300ff0677ac */ /* 0x000ea20008000800 */
[----:B------:R-:W1:Y:S06]  /*0040*/  S2R R3, SR_TID.Y ;  /* 0x0000000000037919 */ /* 0x000e6c0000002200 */
[----:B------:R-:W0:Y:S08]  /*0050*/  S2UR UR5, SR_CTAID.X ;  /* 0x00000000000579c3 */ /* 0x000e300000002500 */
[----:B------:R-:W0:Y:S08]  /*0060*/  LDC R0, c[0x0][0x360] ;  /* 0x0000d800ff007b82 */ /* 0x000e300000000800 */
[----:B------:R-:W1:Y:S08]  /*0070*/  S2UR UR4, SR_CTAID.Y ;  /* 0x00000000000479c3 */ /* 0x000e700000002600 */
[----:B------:R-:W3:Y:S01]  /*0080*/  LDC R17, c[0x0][0x3a0] ;  /* 0x0000e800ff117b82 */ /* 0x000ee20000000800 */
[----:B0-----:R-:W-:-:S02]  /*0090*/  IMAD R0, R0, UR5, R5 ;  /* 0x0000000500007c24 */ /* 0x001fc4000f8e0205 */
[----:B-1----:R-:W-:-:S03]  /*00a0*/  IMAD R16, R16, UR4, R3 ;  /* 0x0000000410107c24 */ /* 0x002fc6000f8e0203 */
[----:B---3--:R-:W-:-:S04]  /*00b0*/  ISETP.GE.AND P0, PT, R0, R17, PT ;  /* 0x000000110000720c */ /* 0x008fc80003f06270 */
[----:B--2---:R-:W-:-:S13]  /*00c0*/  ISETP.GE.OR P0, PT, R16, UR6, P0 ;  /* 0x0000000610007c0c */ /* 0x004fda0008706670 */
[----:B------:R-:W-:Y:S05]  /*00d0*/  @P0 EXIT ;  /* 0x000000000000094d */ /* 0x000fea0003800000 */
[----:B------:R-:W0:Y:S01]  /*00e0*/  LDC R19, c[0x0][0x39c] ;  /* 0x0000e700ff137b82 */ /* 0x000e220000000800 */
[----:B------:R-:W1:Y:S01]  /*00f0*/  LDCU.64 UR4, c[0x0][0x358] ;  /* 0x00006b00ff0477ac */ /* 0x000e620008000a00 */
[----:B------:R-:W-:Y:S01]  /*0100*/  HFMA2 R24, -RZ, RZ, 0, 0 ;  /* 0x00000000ff187431 */ /* 0x000fe200000001ff */
[----:B0-----:R-:W-:-:S13]  /*0110*/  ISETP.GE.AND P0, PT, R19, 0x1, PT ;  /* 0x000000011300780c */ /* 0x001fda0003f06270 */
[----:B-1----:R-:W-:Y:S05]  /*0120*/  @!P0 BRA `(.L_x_0) ;  /* 0x0000000400e08947 */ /* 0x002fea0003800000 */
[C---:B------:R-:W-:Y:S01]  /*0130*/  ISETP.GE.U32.AND P1, PT, R19.reuse, 0x8, PT ;  /* 0x000000081300780c */ /* 0x040fe20003f26070 */
[----:B------:R-:W-:Y:S01]  /*0140*/  IMAD R20, R16, R19, RZ ;  /* 0x0000001310147224 */ /* 0x000fe200078e02ff */
[----:B------:R-:W-:Y:S02]  /*0150*/  LOP3.LUT R27, R19, 0x7, RZ, 0xc0, !PT ;  /* 0x00000007131b7812 */ /* 0x000fe400078ec0ff */
[----:B------:R-:W-:Y:S02]  /*0160*/  MOV R24, RZ ;  /* 0x000000ff00187202 */ /* 0x000fe40000000f00 */
[----:B------:R-:W-:Y:S02]  /*0170*/  ISETP.NE.AND P0, PT, R27, RZ, PT ;  /* 0x000000ff1b00720c */ /* 0x000fe40003f05270 */
[----:B------:R-:W-:-:S05]  /*0180*/  MOV R21, RZ ;  /* 0x000000ff00157202 */ /* 0x000fca0000000f00 */
[----:B------:R-:W-:Y:S06]  /*0190*/  @!P1 BRA `(.L_x_1) ;  /* 0x0000000000c49947 */ /* 0x000fec0003800000 */
[----:B------:R-:W0:Y:S01]  /*01a0*/  LDC.64 R2, c[0x0][0x380] ;  /* 0x0000e000ff027b82 */ /* 0x000e220000000a00 */
[----:B------:R-:W-:Y:S02]  /*01b0*/  LOP3.LUT R21, R19, 0x7ffffff8, RZ, 0xc0, !PT ;  /* 0x7ffffff813157812 */ /* 0x000fe400078ec0ff */
[----:B------:R-:W-:Y:S02]  /*01c0*/  MOV R24, RZ ;  /* 0x000000ff00187202 */ /* 0x000fe40000000f00 */
[----:B------:R-:W-:Y:S02]  /*01d0*/  MOV R18, R0 ;  /* 0x0000000000127202 */ /* 0x000fe40000000f00 */
[----:B------:R-:W-:Y:S01]  /*01e0*/  IADD3 R22, PT, PT, -R21, RZ, RZ ;  /* 0x000000ff15167210 */ /* 0x000fe20007ffe1ff */
[----:B0-----:R-:W-:-:S03]  /*01f0*/  IMAD.WIDE.U32 R2, R20, 0x4, R2 ;  /* 0x0000000414027825 */ /* 0x001fc600078e0002 */
[----:B------:R-:W-:-:S04]  /*0200*/  IADD3 R4, P1, PT, R2, 0x10, RZ ;  /* 0x0000001002047810 */ /* 0x000fc80007f3e0ff */
[----:B------:R-:W-:-:S09]  /*0210*/  IADD3.X R5, PT, PT, RZ, R3, RZ, P1, !PT ;  /* 0x00000003ff057210 */ /* 0x000fd20000ffe4ff */
.L_x_2:
[----:B------:R-:W0:Y:S01]  /*0220*/  LDC.64 R14, c[0x0][0x388] ;  /* 0x0000e200ff0e7b82 */ /* 0x000e220000000a00 */
[----:B------:R-:W-:Y:S02]  /*0230*/  MOV R2, R4 ;  /* 0x0000000400027202 */ /* 0x000fe40000000f00 */
[----:B------:R-:W-:-:S05]  /*0240*/  MOV R3, R5 ;  /* 0x0000000500037202 */ /* 0x000fca0000000f00 */
[----:B------:R-:W2:Y:S04]  /*0250*/  LDG.E.CONSTANT R25, desc[UR4][R2.64+-0x10] ;  /* 0xfffff00402197981 */ /* 0x000ea8000c1e9900 */
[----:B------:R-:W3:Y:S04]  /*0260*/  LDG.E.CONSTANT R23, desc[UR4][R2.64+-0xc] ;  /* 0xfffff40402177981 */ /* 0x000ee8000c1e9900 */
[----:B------:R-:W4:Y:S04]  /*0270*/  LDG.E.CONSTANT R29, desc[UR4][R2.64+-0x8] ;  /* 0xfffff804021d7981 */ /* 0x000f28000c1e9900 */
[----:B------:R-:W5:Y:S01]  /*0280*/  LDG.E.CONSTANT R28, desc[UR4][R2.64+-0x4] ;  /* 0xfffffc04021c7981 */ /* 0x000f62000c1e9900 */
[----:B0-----:R-:W-:-:S05]  /*0290*/  IMAD.WIDE R14, R18, 0x4, R14 ;  /* 0x00000004120e7825 */ /* 0x001fca00078e020e */
[----:B------:R0:W2:Y:S01]  /*02a0*/  LDG.E.CONSTANT R26, desc[UR4][R14.64] ;  /* 0x000000040e1a7981 */ /* 0x0000a2000c1e9900 */
[----:B------:R-:W-:-:S04]  /*02b0*/  IMAD.WIDE R12, R17, 0x4, R14 ;  /* 0x00000004110c7825 */ /* 0x000fc800078e020e */
[C---:B------:R-:W-:Y:S02]  /*02c0*/  IMAD.WIDE R4, R17.reuse, 0x4, R12 ;  /* 0x0000000411047825 */ /* 0x040fe400078e020c */
[----:B------:R-:W3:Y:S02]  /*02d0*/  LDG.E.CONSTANT R12, desc[UR4][R12.64] ;  /* 0x000000040c0c7981 */ /* 0x000ee4000c1e9900 */
[C---:B------:R-:W-:Y:S02]  /*02e0*/  IMAD.WIDE R8, R17.reuse, 0x4, R4 ;  /* 0x0000000411087825 */ /* 0x040fe400078e0204 */
[----:B------:R-:W4:Y:S02]  /*02f0*/  LDG.E.CONSTANT R4, desc[UR4][R4.64] ;  /* 0x0000000404047981 */ /* 0x000f24000c1e9900 */
[C---:B------:R-:W-:Y:S02]  /*0300*/  IMAD.WIDE R6, R17.reuse, 0x4, R8 ;  /* 0x0000000411067825 */ /* 0x040fe400078e0208 */
[----:B------:R-:W5:Y:S02]  /*0310*/  LDG.E.CONSTANT R8, desc[UR4][R8.64] ;  /* 0x0000000408087981 */ /* 0x000f64000c1e9900 */
[----:B------:R-:W-:-:S02]  /*0320*/  IMAD.WIDE R10, R17, 0x4, R6 ;  /* 0x00000004110a7825 */ /* 0x000fc400078e0206 */
[----:B------:R-:W5:Y:S04]  /*0330*/  LDG.E.CONSTANT R5, desc[UR4][R2.64] ;  /* 0x0000000402057981 */ /* 0x000f68000c1e9900 */
[----:B------:R-:W5:Y:S01]  /*0340*/  LDG.E.CONSTANT R6, desc[UR4][R6.64] ;  /* 0x0000000406067981 */ /* 0x000f62000c1e9900 */
[----:B0-----:R-:W-:-:S03]  /*0350*/  IMAD.WIDE R14, R17, 0x4, R10 ;  /* 0x00000004110e7825 */ /* 0x001fc600078e020a */
[----:B------:R-:W5:Y:S04]  /*0360*/  LDG.E.CONSTANT R10, desc[UR4][R10.64] ;  /* 0x000000040a0a7981 */ /* 0x000f68000c1e9900 */
[----:B------:R-:W5:Y:S04]  /*0370*/  LDG.E.CONSTANT R13, desc[UR4][R14.64] ;  /* 0x000000040e0d7981 */ /* 0x000f68000c1e9900 */
[----:B------:R-:W5:Y:S04]  /*0380*/  LDG.E.CONSTANT R7, desc[UR4][R2.64+0x4] ;  /* 0x0000040402077981 */ /* 0x000f68000c1e9900 */
[----:B------:R-:W5:Y:S01]  /*0390*/  LDG.E.CONSTANT R9, desc[UR4][R2.64+0xc] ;  /* 0x00000c0402097981 */ /* 0x000f62000c1e9900 */
[----:B--2---:R-:W-:Y:S01]  /*03a0*/  FFMA R26, R25, R26, R24 ;  /* 0x0000001a191a7223 */ /* 0x004fe20000000018 */
[----:B------:R-:W-:-:S02]  /*03b0*/  IMAD.WIDE R24, R17, 0x4, R14 ;  /* 0x0000000411187825 */ /* 0x000fc400078e020e */
[----:B------:R-:W2:Y:S04]  /*03c0*/  LDG.E.CONSTANT R14, desc[UR4][R2.64+0x8] ;  /* 0x00000804020e7981 */ /* 0x000ea8000c1e9900 */
[----:B------:R-:W2:Y:S01]  /*03d0*/  LDG.E.CONSTANT R24, desc[UR4][R24.64] ;  /* 0x0000000418187981 */ /* 0x000ea2000c1e9900 */
[----:B---3--:R-:W-:Y:S01]  /*03e0*/  FFMA R12, R23, R12, R26 ;  /* 0x0000000c170c7223 */ /* 0x008fe2000000001a */
[----:B------:R-:W-:-:S03]  /*03f0*/  IADD3 R22, PT, PT, R22, 0x8, RZ ;  /* 0x0000000816167810 */ /* 0x000fc60007ffe0ff */
[----:B----4-:R-:W-:Y:S01]  /*0400*/  FFMA R29, R29, R4, R12 ;  /* 0x000000041d1d7223 */ /* 0x010fe2000000000c */
[----:B------:R-:W-:-:S03]  /*0410*/  ISETP.NE.AND P1, PT, R22, RZ, PT ;  /* 0x000000ff1600720c */ /* 0x000fc60003f25270 */
[----:B-----5:R-:W-:Y:S01]  /*0420*/  FFMA R8, R28, R8, R29 ;  /* 0x000000081c087223 */ /* 0x020fe2000000001d */
[----:B------:R-:W-:-:S03]  /*0430*/  IADD3 R4, P2, PT, R2, 0x20, RZ ;  /* 0x0000002002047810 */ /* 0x000fc60007f5e0ff */
[----:B------:R-:W-:Y:S01]  /*0440*/  FFMA R6, R5, R6, R8 ;  /* 0x0000000605067223 */ /* 0x000fe20000000008 */
[----:B------:R-:W-:Y:S02]  /*0450*/  IADD3.X R5, PT, PT, RZ, R3, RZ, P2, !PT ;  /* 0x00000003ff057210 */ /* 0x000fe400017fe4ff */
[----:B------:R-:W-:Y:S01]  /*0460*/  LEA R18, R17, R18, 0x3 ;  /* 0x0000001211127211 */ /* 0x000fe200078e18ff */
[----:B------:R-:W-:-:S04]  /*0470*/  FFMA R7, R7, R10, R6 ;  /* 0x0000000a07077223 */ /* 0x000fc80000000006 */
[----:B--2---:R-:W-:-:S04]  /*0480*/  FFMA R14, R14, R13, R7 ;  /* 0x0000000d0e0e7223 */ /* 0x004fc80000000007 */
[----:B------:R-:W-:Y:S01]  /*0490*/  FFMA R24, R9, R24, R14 ;  /* 0x0000001809187223 */ /* 0x000fe2000000000e */
[----:B------:R-:W-:Y:S06]  /*04a0*/  @P1 BRA `(.L_x_2) ;  /* 0xfffffffc005c1947 */ /* 0x000fec000383ffff */
.L_x_1:
[----:B------:R-:W-:Y:S05]  /*04b0*/  @!P0 BRA `(.L_x_0) ;  /* 0x0000000000fc8947 */ /* 0x000fea0003800000 */
[----:B------:R-:W-:Y:S02]  /*04c0*/  ISETP.GE.U32.AND P1, PT, R27, 0x4, PT ;  /* 0x000000041b00780c */ /* 0x000fe40003f26070 */
[----:B------:R-:W-:-:S04]  /*04d0*/  LOP3.LUT R14, R19, 0x3, RZ, 0xc0, !PT ;  /* 0x00000003130e7812 */ /* 0x000fc800078ec0ff */
[----:B------:R-:W-:-:S07]  /*04e0*/  ISETP.NE.AND P0, PT, R14, RZ, PT ;  /* 0x000000ff0e00720c */ /* 0x000fce0003f05270 */
[----:B------:R-:W-:Y:S06]  /*04f0*/  @!P1 BRA `(.L_x_3) ;  /* 0x00000000006c9947 */ /* 0x000fec0003800000 */
[----:B------:R-:W0:Y:S01]  /*0500*/  LDC.64 R4, c[0x0][0x388] ;  /* 0x0000e200ff047b82 */ /* 0x000e220000000a00 */
[----:B------:R-:W1:Y:S01]  /*0510*/  LDCU.64 UR6, c[0x0][0x380] ;  /* 0x00007000ff0677ac */ /* 0x000e620008000a00 */
[----:B------:R-:W-:Y:S01]  /*0520*/  IMAD R7, R21, R17, R0 ;  /* 0x0000001115077224 */ /* 0x000fe200078e0200 */
[CC--:B------:R-:W-:Y:S02]  /*0530*/  IADD3 R3, PT, PT, R20.reuse, R21.reuse, RZ ;  /* 0x0000001514037210 */ /* 0x0c0fe40007ffe0ff */
[----:B------:R-:W-:-:S03]  /*0540*/  IADD3 R8, P1, PT, R20, R21, RZ ;  /* 0x0000001514087210 */ /* 0x000fc60007f3e0ff */
[----:B------:R-:W2:Y:S01]  /*0550*/  LDC.64 R12, c[0x0][0x380] ;  /* 0x0000e000ff0c7b82 */ /* 0x000ea20000000a00 */
[----:B0-----:R-:W-:-:S04]  /*0560*/  IMAD.WIDE R4, R7, 0x4, R4 ;  /* 0x0000000407047825 */ /* 0x001fc800078e0204 */
[----:B------:R-:W-:Y:S02]  /*0570*/  IMAD.WIDE R6, R17, 0x4, R4 ;  /* 0x0000000411067825 */ /* 0x000fe400078e0204 */
[----:B------:R-:W3:Y:S02]  /*0580*/  LDG.E.CONSTANT R4, desc[UR4][R4.64] ;  /* 0x0000000404047981 */ /* 0x000ee4000c1e9900 */
[----:B--2---:R-:W-:Y:S01]  /*0590*/  IMAD.WIDE.U32 R12, R3, 0x4, R12 ;  /* 0x00000004030c7825 */ /* 0x004fe200078e000c */
[----:B------:R-:W-:Y:S02]  /*05a0*/  IADD3.X R3, PT, PT, RZ, RZ, RZ, P1, !PT ;  /* 0x000000ffff037210 */ /* 0x000fe40000ffe4ff */
[----:B-1----:R-:W-:-:S03]  /*05b0*/  LEA R2, P1, R8, UR6, 0x2 ;  /* 0x0000000608027c11 */ /* 0x002fc6000f8210ff */
[----:B------:R-:W3:Y:S01]  /*05c0*/  LDG.E.CONSTANT R13, desc[UR4][R12.64] ;  /* 0x000000040c0d7981 */ /* 0x000ee2000c1e9900 */
[----:B------:R-:W-:Y:S01]  /*05d0*/  LEA.HI.X R3, R8, UR7, R3, 0x2, P1 ;  /* 0x0000000708037c11 */ /* 0x000fe200088f1403 */
[C---:B------:R-:W-:Y:S02]  /*05e0*/  IMAD.WIDE R8, R17.reuse, 0x4, R6 ;  /* 0x0000000411087825 */ /* 0x040fe400078e0206 */
[----:B------:R-:W2:Y:S04]  /*05f0*/  LDG.E.CONSTANT R6, desc[UR4][R6.64] ;  /* 0x0000000406067981 */ /* 0x000ea8000c1e9900 */
[----:B------:R-:W2:Y:S01]  /*0600*/  LDG.E.CONSTANT R15, desc[UR4][R2.64+0x4] ;  /* 0x00000404020f7981 */ /* 0x000ea2000c1e9900 */
[----:B------:R-:W-:-:S03]  /*0610*/  IMAD.WIDE R10, R17, 0x4, R8 ;  /* 0x00000004110a7825 */ /* 0x000fc600078e0208 */
[----:B------:R-:W4:Y:S04]  /*0620*/  LDG.E.CONSTANT R22, desc[UR4][R8.64] ;  /* 0x0000000408167981 */ /* 0x000f28000c1e9900 */
[----:B------:R-:W4:Y:S04]  /*0630*/  LDG.E.CONSTANT R18, desc[UR4][R2.64+0x8] ;  /* 0x0000080402127981 */ /* 0x000f28000c1e9900 */
[----:B------:R-:W5:Y:S04]  /*0640*/  LDG.E.CONSTANT R26, desc[UR4][R2.64+0xc] ;  /* 0x00000c04021a7981 */ /* 0x000f68000c1e9900 */
[----:B------:R-:W5:Y:S01]  /*0650*/  LDG.E.CONSTANT R10, desc[UR4][R10.64] ;  /* 0x000000040a0a7981 */ /* 0x000f62000c1e9900 */
[----:B------:R-:W-:Y:S01]  /*0660*/  IADD3 R21, PT, PT, R21, 0x4, RZ ;  /* 0x0000000415157810 */ /* 0x000fe20007ffe0ff */
[----:B---3--:R-:W-:-:S04]  /*0670*/  FFMA R24, R13, R4, R24 ;  /* 0x000000040d187223 */ /* 0x008fc80000000018 */
[----:B--2---:R-:W-:-:S04]  /*0680*/  FFMA R15, R15, R6, R24 ;  /* 0x000000060f0f7223 */ /* 0x004fc80000000018 */
[----:B----4-:R-:W-:-:S04]  /*0690*/  FFMA R15, R18, R22, R15 ;  /* 0x00000016120f7223 */ /* 0x010fc8000000000f */
[----:B-----5:R-:W-:-:S07]  /*06a0*/  FFMA R24, R26, R10, R15 ;  /* 0x0000000a1a187223 */ /* 0x020fce000000000f */
.L_x_3:
[----:B------:R-:W-:Y:S05]  /*06b0*/  @!P0 BRA `(.L_x_0) ;  /* 0x00000000007c8947 */ /* 0x000fea0003800000 */
[----:B------:R-:W-:Y:S01]  /*06c0*/  ISETP.NE.AND P1, PT, R14, 0x1, PT ;  /* 0x000000010e00780c */ /* 0x000fe20003f25270 */
[----:B------:R-:W0:Y:S01]  /*06d0*/  LDC.64 R10, c[0x0][0x380] ;  /* 0x0000e000ff0a7b82 */ /* 0x000e220000000a00 */
[----:B------:R-:W-:-:S04]  /*06e0*/  LOP3.LUT R19, R19, 0x1, RZ, 0xc0, !PT ;  /* 0x0000000113137812 */ /* 0x000fc800078ec0ff */
[----:B------:R-:W-:-:S03]  /*06f0*/  ISETP.NE.U32.AND P0, PT, R19, 0x1, PT ;  /* 0x000000011300780c */ /* 0x000fc60003f05070 */
[----:B------:R-:W1:Y:S04]  /*0700*/  LDC.64 R8, c[0x0][0x388] ;  /* 0x0000e200ff087b82 */ /* 0x000e680000000a00 */
[CC--:B------:R-:W-:Y:S02]  /*0710*/  @P1 IADD3 R13, PT, PT, R20.reuse, R21.reuse, RZ ;  /* 0x00000015140d1210 */ /* 0x0c0fe40007ffe0ff */
[----:B------:R-:W-:Y:S02]  /*0720*/  @P1 IADD3 R12, P2, PT, R20, R21, RZ ;  /* 0x00000015140c1210 */ /* 0x000fe40007f5e0ff */
[----:B------:R-:W2:Y:S02]  /*0730*/  @P1 LDC.64 R2, c[0x0][0x380] ;  /* 0x0000e000ff021b82 */ /* 0x000ea40000000a00 */
[----:B------:R-:W-:-:S06]  /*0740*/  @P1 IADD3.X R14, PT, PT, RZ, RZ, RZ, P2, !PT ;  /* 0x000000ffff0e1210 */ /* 0x000fcc00017fe4ff */
[----:B------:R-:W3:Y:S01]  /*0750*/  LDC.64 R4, c[0x0][0x380] ;  /* 0x0000e000ff047b82 */ /* 0x000ee20000000a00 */
[----:B0-----:R-:W-:-:S04]  /*0760*/  @P1 IMAD.WIDE.U32 R10, R13, 0x4, R10 ;  /* 0x000000040d0a1825 */ /* 0x001fc800078e000a */
[C---:B------:R-:W-:Y:S01]  /*0770*/  @P1 IMAD R13, R21.reuse, R17, R0 ;  /* 0x00000011150d1224 */ /* 0x040fe200078e0200 */
[----:B------:R-:W-:Y:S01]  /*0780*/  @P1 IADD3 R21, PT, PT, R21, 0x2, RZ ;  /* 0x0000000215151810 */ /* 0x000fe20007ffe0ff */
[----:B------:R-:W4:Y:S01]  /*0790*/  @P1 LDG.E.CONSTANT R11, desc[UR4][R10.64] ;  /* 0x000000040a0b1981 */ /* 0x000f22000c1e9900 */
[----:B------:R-:W0:Y:S01]  /*07a0*/  LDC.64 R6, c[0x0][0x388] ;  /* 0x0000e200ff067b82 */ /* 0x000e220000000a00 */
[----:B-1----:R-:W-:Y:S01]  /*07b0*/  @P1 IMAD.WIDE R8, R13, 0x4, R8 ;  /* 0x000000040d081825 */ /* 0x002fe200078e0208 */
[----:B------:R-:W-:Y:S02]  /*07c0*/  @!P0 IADD3 R15, PT, PT, R20, R21, RZ ;  /* 0x00000015140f8210 */ /* 0x000fe40007ffe0ff */
[----:B--2---:R-:W-:Y:S01]  /*07d0*/  @P1 LEA R2, P2, R12, R2, 0x2 ;  /* 0x000000020c021211 */ /* 0x004fe200078410ff */
[----:B------:R-:W-:-:S03]  /*07e0*/  @!P0 IMAD R21, R21, R17, R0 ;  /* 0x0000001115158224 */ /* 0x000fc600078e0200 */
[----:B------:R-:W-:Y:S01]  /*07f0*/  @P1 LEA.HI.X R3, R12, R3, R14, 0x2, P2 ;  /* 0x000000030c031211 */ /* 0x000fe200010f140e */
[----:B------:R-:W-:Y:S01]  /*0800*/  @P1 IMAD.WIDE R12, R17, 0x4, R8 ;  /* 0x00000004110c1825 */ /* 0x000fe200078e0208 */
[----:B------:R-:W4:Y:S03]  /*0810*/  @P1 LDG.E.CONSTANT R14, desc[UR4][R8.64] ;  /* 0x00000004080e1981 */ /* 0x000f26000c1e9900 */
[----:B---3--:R-:W-:Y:S01]  /*0820*/  @!P0 IMAD.WIDE.U32 R4, R15, 0x4, R4 ;  /* 0x000000040f048825 */ /* 0x008fe200078e0004 */
[----:B------:R-:W2:Y:S04]  /*0830*/  @P1 LDG.E.CONSTANT R2, desc[UR4][R2.64+0x4] ;  /* 0x0000040402021981 */ /* 0x000ea8000c1e9900 */
[----:B------:R-:W2:Y:S01]  /*0840*/  @P1 LDG.E.CONSTANT R12, desc[UR4][R12.64] ;  /* 0x000000040c0c1981 */ /* 0x000ea2000c1e9900 */
[----:B0-----:R-:W-:-:S03]  /*0850*/  @!P0 IMAD.WIDE R6, R21, 0x4, R6 ;  /* 0x0000000415068825 */ /* 0x001fc600078e0206 */
[----:B------:R-:W3:Y:S04]  /*0860*/  @!P0 LDG.E.CONSTANT R5, desc[UR4][R4.64] ;  /* 0x0000000404058981 */ /* 0x000ee8000c1e9900 */
[----:B------:R-:W3:Y:S01]  /*0870*/  @!P0 LDG.E.CONSTANT R6, desc[UR4][R6.64] ;  /* 0x0000000406068981 */ /* 0x000ee2000c1e9900 */
[----:B----4-:R-:W-:-:S04]  /*0880*/  @P1 FFMA R11, R11, R14, R24 ;  /* 0x0000000e0b0b1223 */ /* 0x010fc80000000018 */
[----:B--2---:R-:W-:-:S04]  /*0890*/  @P1 FFMA R24, R2, R12, R11 ;  /* 0x0000000c02181223 */ /* 0x004fc8000000000b */
[----:B---3--:R-:W-:-:S07]  /*08a0*/  @!P0 FFMA R24, R5, R6, R24 ;  /* 0x0000000605188223 */ /* 0x008fce0000000018 */
.L_x_0:
[----:B------:R-:W0:Y:S01]  /*08b0*/  LDC.64 R2, c[0x0][0x390] ;  /* 0x0000e400ff027b82 */ /* 0x000e220000000a00 */
[----:B------:R-:W-:-:S04]  /*08c0*/  IMAD R17, R16, R17, R0 ;  /* 0x0000001110117224 */ /* 0x000fc800078e0200 */
[----:B0-----:R-:W-:-:S05]  /*08d0*/  IMAD.WIDE R2, R17, 0x4, R2 ;  /* 0x0000000411027825 */ /* 0x001fca00078e0202 */
[----:B------:R-:W-:Y:S01]  /*08e0*/  STG.E desc[UR4][R2.64], R24 ;  /* 0x0000001802007986 */ /* 0x000fe2000c101904 */
[----:B------:R-:W-:Y:S05]  /*08f0*/  EXIT ;  /* 0x000000000000794d */ /* 0x000fea0003800000 */
.L_x_4:
[----:B------:R-:W-:-:S00]  /*0900*/  BRA `(.L_x_4) ;  /* 0xfffffffc00fc7947 */ /* 0x000fc0000383ffff */
[----:B------:R-:W-:-:S00]  /*0910*/  NOP ;  /* 0x0000000000007918 */ /* 0x000fc00000000000 */
        /* <DEDUP_REMOVED lines=14> */
.L_x_5:


//--------------------- .nv.shared.reserved.0     --------------------------
	.section	.nv.shared.reserved.0,"aw",@nobits
	.weak		__nv_reservedSMEM_offset_0_alias
	.size		__nv_reservedSMEM_offset_0_alias, 0, 64
	.other		__nv_reservedSMEM_offset_0_alias,@"STO_CUDA_RESERVED_SHARED STV_DEFAULT"
__nv_reservedSMEM_offset_0_alias:
	.zero		0
	.zero		64


//--------------------- .nv.constant0._Z12matmul_naivePKfS0_Pfiii --------------------------
	.section	.nv.constant0._Z12matmul_naivePKfS0_Pfiii,"a",@progbits
	.sectionflags	@""
	.align	4
.nv.constant0._Z12matmul_naivePKfS0_Pfiii:
	.zero		932


//--------------------- SYMBOLS --------------------------

	.type		.nv.reservedSmem.offset0,@object
	.size		.nv.reservedSmem.offset0,0x4
